//
// Generated by NVIDIA NVVM Compiler
//
// Compiler Build ID: CL-36424714
// Cuda compilation tools, release 13.0, V13.0.88
// Based on NVVM 20.0.0
//

.version 9.0
.target sm_100
.address_size 64

	// .globl	_Z16relu_fp32_kernelPfS_i

.visible .entry _Z16relu_fp32_kernelPfS_i(
	.param .u64 .ptr .align 1 _Z16relu_fp32_kernelPfS_i_param_0,
	.param .u64 .ptr .align 1 _Z16relu_fp32_kernelPfS_i_param_1,
	.param .u32 _Z16relu_fp32_kernelPfS_i_param_2
)
{
	.reg .pred 	%p<2>;
	.reg .b32 	%r<6>;
	.reg .b32 	%f<3>;
	.reg .b64 	%rd<8>;

	ld.param.u64 	%rd1, [_Z16relu_fp32_kernelPfS_i_param_0];
	ld.param.u64 	%rd2, [_Z16relu_fp32_kernelPfS_i_param_1];
	ld.param.u32 	%r2, [_Z16relu_fp32_kernelPfS_i_param_2];
	mov.u32 	%r3, %ctaid.x;
	mov.u32 	%r4, %ntid.x;
	mov.u32 	%r5, %tid.x;
	mad.lo.s32 	%r1, %r3, %r4, %r5;
	setp.ge.s32 	%p1, %r1, %r2;
	@%p1 bra 	$L__BB0_2;
	cvta.to.global.u64 	%rd3, %rd1;
	cvta.to.global.u64 	%rd4, %rd2;
	mul.wide.s32 	%rd5, %r1, 4;
	add.s64 	%rd6, %rd3, %rd5;
	ld.global.f32 	%f1, [%rd6];
	max.f32 	%f2, %f1, 0f00000000;
	add.s64 	%rd7, %rd4, %rd5;
	st.global.f32 	[%rd7], %f2;
$L__BB0_2:
	ret;

}
	// .globl	_Z18relu_fp32x4_kernelPfS_i
.visible .entry _Z18relu_fp32x4_kernelPfS_i(
	.param .u64 .ptr .align 1 _Z18relu_fp32x4_kernelPfS_i_param_0,
	.param .u64 .ptr .align 1 _Z18relu_fp32x4_kernelPfS_i_param_1,
	.param .u32 _Z18relu_fp32x4_kernelPfS_i_param_2
)
{
	.reg .pred 	%p<2>;
	.reg .b32 	%r<7>;
	.reg .b32 	%f<9>;
	.reg .b64 	%rd<8>;

	ld.param.u64 	%rd3, [_Z18relu_fp32x4_kernelPfS_i_param_0];
	ld.param.u64 	%rd2, [_Z18relu_fp32x4_kernelPfS_i_param_1];
	ld.param.u32 	%r2, [_Z18relu_fp32x4_kernelPfS_i_param_2];
	cvta.to.global.u64 	%rd1, %rd3;
	mov.u32 	%r3, %ctaid.x;
	mov.u32 	%r4, %ntid.x;
	mov.u32 	%r5, %tid.x;
	mad.lo.s32 	%r6, %r3, %r4, %r5;
	shl.b32 	%r1, %r6, 2;
	setp.ge.s32 	%p1, %r1, %r2;
	@%p1 bra 	$L__BB1_2;
	mul.wide.s32 	%rd4, %r1, 4;
	add.s64 	%rd5, %rd1, %rd4;
	ld.global.v4.f32 	{%f1, %f2, %f3, %f4}, [%rd5];
	cvta.to.global.u64 	%rd6, %rd2;
	max.f32 	%f5, %f1, 0f00000000;
	max.f32 	%f6, %f2, 0f00000000;
	max.f32 	%f7, %f3, 0f00000000;
	max.f32 	%f8, %f4, 0f00000000;
	add.s64 	%rd7, %rd6, %rd4;
	st.global.v4.f32 	[%rd7], {%f5, %f6, %f7, %f8};
$L__BB1_2:
	ret;

}
	// .globl	_Z16relu_fp16_kernelP6__halfS0_i
.visible .entry _Z16relu_fp16_kernelP6__halfS0_i(
	.param .u64 .ptr .align 1 _Z16relu_fp16_kernelP6__halfS0_i_param_0,
	.param .u64 .ptr .align 1 _Z16relu_fp16_kernelP6__halfS0_i_param_1,
	.param .u32 _Z16relu_fp16_kernelP6__halfS0_i_param_2
)
{
	.reg .pred 	%p<2>;
	.reg .b16 	%rs<5>;
	.reg .b32 	%r<6>;
	.reg .b32 	%f<2>;
	.reg .b64 	%rd<8>;

	ld.param.u64 	%rd1, [_Z16relu_fp16_kernelP6__halfS0_i_param_0];
	ld.param.u64 	%rd2, [_Z16relu_fp16_kernelP6__halfS0_i_param_1];
	ld.param.u32 	%r2, [_Z16relu_fp16_kernelP6__halfS0_i_param_2];
	mov.u32 	%r3, %ctaid.x;
	mov.u32 	%r4, %ntid.x;
	mov.u32 	%r5, %tid.x;
	mad.lo.s32 	%r1, %r3, %r4, %r5;
	setp.ge.s32 	%p1, %r1, %r2;
	@%p1 bra 	$L__BB2_2;
	cvta.to.global.u64 	%rd3, %rd1;
	cvta.to.global.u64 	%rd4, %rd2;
	mov.f32 	%f1, 0f00000000;
	// begin inline asm
	{  cvt.rn.f16.f32 %rs1, %f1;}

	// end inline asm
	mul.wide.s32 	%rd5, %r1, 2;
	add.s64 	%rd6, %rd3, %rd5;
	ld.global.u16 	%rs4, [%rd6];
	// begin inline asm
	{max.f16 %rs2,%rs1,%rs4;
}
	// end inline asm
	add.s64 	%rd7, %rd4, %rd5;
	st.global.u16 	[%rd7], %rs2;
$L__BB2_2:
	ret;

}
	// .globl	_Z18relu_fp16x2_kernelP6__halfS0_i
.visible .entry _Z18relu_fp16x2_kernelP6__halfS0_i(
	.param .u64 .ptr .align 1 _Z18relu_fp16x2_kernelP6__halfS0_i_param_0,
	.param .u64 .ptr .align 1 _Z18relu_fp16x2_kernelP6__halfS0_i_param_1,
	.param .u32 _Z18relu_fp16x2_kernelP6__halfS0_i_param_2
)
{
	.reg .pred 	%p<2>;
	.reg .b16 	%rs<8>;
	.reg .b32 	%r<9>;
	.reg .b32 	%f<2>;
	.reg .b64 	%rd<8>;

	ld.param.u64 	%rd3, [_Z18relu_fp16x2_kernelP6__halfS0_i_param_0];
	ld.param.u64 	%rd2, [_Z18relu_fp16x2_kernelP6__halfS0_i_param_1];
	ld.param.u32 	%r2, [_Z18relu_fp16x2_kernelP6__halfS0_i_param_2];
	cvta.to.global.u64 	%rd1, %rd3;
	mov.u32 	%r3, %ctaid.x;
	mov.u32 	%r4, %ntid.x;
	mov.u32 	%r5, %tid.x;
	mad.lo.s32 	%r6, %r3, %r4, %r5;
	shl.b32 	%r1, %r6, 1;
	setp.ge.s32 	%p1, %r1, %r2;
	@%p1 bra 	$L__BB3_2;
	mul.wide.s32 	%rd4, %r1, 2;
	add.s64 	%rd5, %rd1, %rd4;
	ld.global.u32 	%r7, [%rd5];
	mov.b32 	{%rs4, %rs7}, %r7;
	cvta.to.global.u64 	%rd6, %rd2;
	mov.f32 	%f1, 0f00000000;
	// begin inline asm
	{  cvt.rn.f16.f32 %rs1, %f1;}

	// end inline asm
	// begin inline asm
	{max.f16 %rs2,%rs1,%rs4;
}
	// end inline asm
	// begin inline asm
	{max.f16 %rs5,%rs1,%rs7;
}
	// end inline asm
	add.s64 	%rd7, %rd6, %rd4;
	mov.b32 	%r8, {%rs2, %rs5};
	st.global.u32 	[%rd7], %r8;
$L__BB3_2:
	ret;

}
	// .globl	_Z18relu_fp16x8_kernelP6__halfS0_i
.visible .entry _Z18relu_fp16x8_kernelP6__halfS0_i(
	.param .u64 .ptr .align 1 _Z18relu_fp16x8_kernelP6__halfS0_i_param_0,
	.param .u64 .ptr .align 1 _Z18relu_fp16x8_kernelP6__halfS0_i_param_1,
	.param .u32 _Z18relu_fp16x8_kernelP6__halfS0_i_param_2
)
{
	.reg .pred 	%p<5>;
	.reg .b16 	%rs<34>;
	.reg .b32 	%r<18>;
	.reg .b32 	%f<2>;
	.reg .b64 	%rd<8>;

	ld.param.u64 	%rd2, [_Z18relu_fp16x8_kernelP6__halfS0_i_param_0];
	ld.param.u64 	%rd3, [_Z18relu_fp16x8_kernelP6__halfS0_i_param_1];
	ld.param.u32 	%r2, [_Z18relu_fp16x8_kernelP6__halfS0_i_param_2];
	cvta.to.global.u64 	%rd4, %rd3;
	cvta.to.global.u64 	%rd5, %rd2;
	mov.u32 	%r3, %ctaid.x;
	mov.u32 	%r4, %ntid.x;
	mov.u32 	%r5, %tid.x;
	mad.lo.s32 	%r6, %r3, %r4, %r5;
	shl.b32 	%r1, %r6, 3;
	mul.wide.s32 	%rd6, %r1, 2;
	add.s64 	%rd7, %rd5, %rd6;
	ld.global.u32 	%r7, [%rd7];
	mov.b32 	{%rs12, %rs15}, %r7;
	ld.global.u32 	%r8, [%rd7+4];
	mov.b32 	{%rs18, %rs21}, %r8;
	ld.global.u32 	%r9, [%rd7+8];
	mov.b32 	{%rs24, %rs27}, %r9;
	ld.global.u32 	%r10, [%rd7+12];
	mov.b32 	{%rs30, %rs33}, %r10;
	mov.f32 	%f1, 0f00000000;
	// begin inline asm
	{  cvt.rn.f16.f32 %rs9, %f1;}

	// end inline asm
	// begin inline asm
	{max.f16 %rs10,%rs9,%rs12;
}
	// end inline asm
	// begin inline asm
	{max.f16 %rs13,%rs9,%rs15;
}
	// end inline asm
	// begin inline asm
	{max.f16 %rs16,%rs9,%rs18;
}
	// end inline asm
	// begin inline asm
	{max.f16 %rs19,%rs9,%rs21;
}
	// end inline asm
	// begin inline asm
	{max.f16 %rs22,%rs9,%rs24;
}
	// end inline asm
	// begin inline asm
	{max.f16 %rs25,%rs9,%rs27;
}
	// end inline asm
	// begin inline asm
	{max.f16 %rs28,%rs9,%rs30;
}
	// end inline asm
	// begin inline asm
	{max.f16 %rs31,%rs9,%rs33;
}
	// end inline asm
	setp.ge.s32 	%p1, %r1, %r2;
	add.s64 	%rd1, %rd4, %rd6;
	@%p1 bra 	$L__BB4_2;
	mov.b32 	%r11, {%rs10, %rs13};
	st.global.u32 	[%rd1], %r11;
$L__BB4_2:
	add.s32 	%r12, %r1, 2;
	setp.ge.s32 	%p2, %r12, %r2;
	@%p2 bra 	$L__BB4_4;
	mov.b32 	%r13, {%rs16, %rs19};
	st.global.u32 	[%rd1+4], %r13;
$L__BB4_4:
	add.s32 	%r14, %r1, 4;
	setp.ge.s32 	%p3, %r14, %r2;
	@%p3 bra 	$L__BB4_6;
	mov.b32 	%r15, {%rs22, %rs25};
	st.global.u32 	[%rd1+8], %r15;
$L__BB4_6:
	add.s32 	%r16, %r1, 6;
	setp.ge.s32 	%p4, %r16, %r2;
	@%p4 bra 	$L__BB4_8;
	mov.b32 	%r17, {%rs28, %rs31};
	st.global.u32 	[%rd1+12], %r17;
$L__BB4_8:
	ret;

}
	// .globl	_Z23relu_fp16x8_pack_kernelP6__halfS0_i
.visible .entry _Z23relu_fp16x8_pack_kernelP6__halfS0_i(
	.param .u64 .ptr .align 1 _Z23relu_fp16x8_pack_kernelP6__halfS0_i_param_0,
	.param .u64 .ptr .align 1 _Z23relu_fp16x8_pack_kernelP6__halfS0_i_param_1,
	.param .u32 _Z23relu_fp16x8_pack_kernelP6__halfS0_i_param_2
)
{
	.reg .pred 	%p<2>;
	.reg .b16 	%rs<2>;
	.reg .b32 	%r<24>;
	.reg .b32 	%f<2>;
	.reg .b64 	%rd<9>;

	ld.param.u64 	%rd2, [_Z23relu_fp16x8_pack_kernelP6__halfS0_i_param_0];
	ld.param.u64 	%rd1, [_Z23relu_fp16x8_pack_kernelP6__halfS0_i_param_1];
	ld.param.u32 	%r18, [_Z23relu_fp16x8_pack_kernelP6__halfS0_i_param_2];
	cvta.to.global.u64 	%rd3, %rd2;
	mov.u32 	%r19, %ctaid.x;
	mov.u32 	%r20, %ntid.x;
	mov.u32 	%r21, %tid.x;
	mad.lo.s32 	%r22, %r19, %r20, %r21;
	shl.b32 	%r1, %r22, 3;
	mov.f32 	%f1, 0f00000000;
	// begin inline asm
	{  cvt.rn.f16.f32 %rs1, %f1;}

	// end inline asm
	mul.wide.s32 	%rd4, %r1, 2;
	add.s64 	%rd5, %rd3, %rd4;
	ld.global.v4.u32 	{%r8, %r11, %r14, %r17}, [%rd5];
	mov.b32 	%r7, {%rs1, %rs1};
	// begin inline asm
	{max.f16x2 %r6,%r7,%r8;
}
	// end inline asm
	// begin inline asm
	{max.f16x2 %r9,%r7,%r11;
}
	// end inline asm
	// begin inline asm
	{max.f16x2 %r12,%r7,%r14;
}
	// end inline asm
	// begin inline asm
	{max.f16x2 %r15,%r7,%r17;
}
	// end inline asm
	or.b32  	%r23, %r1, 7;
	setp.ge.s32 	%p1, %r23, %r18;
	@%p1 bra 	$L__BB5_2;
	cvta.to.global.u64 	%rd6, %rd1;
	add.s64 	%rd8, %rd6, %rd4;
	st.global.v4.u32 	[%rd8], {%r6, %r9, %r12, %r15};
$L__BB5_2:
	ret;

}


// ===== COMPILED SASS (sm_100) =====

	.target	sm_100

	.elftype	@"ET_EXEC"


//--------------------- .note.nv.tkinfo           --------------------------
	.section	.note.nv.tkinfo,"",@"SHT_NOTE"
	.sectionflags	@"SHF_NOTE_NV_TKINFO"
	.tkinfo
        /*0018*/ 	.word	0x00000002
        /*0030*/ 	.string	""
        /*0030*/ 	.string	"ptxas"
        /*0030*/ 	.string	"Cuda compilation tools, release 13.0, V13.0.88"
        /*0030*/ 	.string	"Build cuda_13.0.r13.0/compiler.36424714_0"
        /*0030*/ 	.string	"-arch sm_100 -m 64 "



//--------------------- .note.nv.cuinfo           --------------------------
	.section	.note.nv.cuinfo,"",@"SHT_NOTE"
	.sectionflags	@"SHF_NOTE_NV_CUINFO"
        /*0018*/ 	.short	0x0002
        /*001a*/ 	.short	0x0064
        /*001c*/ 	.short	0x0082
	.zero		2


//--------------------- .nv.info                  --------------------------
	.section	.nv.info,"",@"SHT_CUDA_INFO"
	.align	4


	//----- nvinfo : EIATTR_REGCOUNT
	.align		4
        /*0000*/ 	.byte	0x04, 0x2f
        /*0002*/ 	.short	(.L_1 - .L_0)
	.align		4
.L_0:
        /*0004*/ 	.word	index@(_Z16relu_fp32_kernelPfS_i)
        /*0008*/ 	.word	0x0000000a


	//----- nvinfo : EIATTR_FRAME_SIZE
	.align		4
.L_1:
        /*000c*/ 	.byte	0x04, 0x11
        /*000e*/ 	.short	(.L_3 - .L_2)
	.align		4
.L_2:
        /*0010*/ 	.word	index@(_Z16relu_fp32_kernelPfS_i)
        /*0014*/ 	.word	0x00000000


	//----- nvinfo : EIATTR_REGCOUNT
	.align		4
.L_3:
        /*0018*/ 	.byte	0x04, 0x2f
        /*001a*/ 	.short	(.L_5 - .L_4)
	.align		4
.L_4:
        /*001c*/ 	.word	index@(_Z18relu_fp32x4_kernelPfS_i)
        /*0020*/ 	.word	0x0000000e


	//----- nvinfo : EIATTR_FRAME_SIZE
	.align		4
.L_5:
        /*0024*/ 	.byte	0x04, 0x11
        /*0026*/ 	.short	(.L_7 - .L_6)
	.align		4
.L_6:
        /*0028*/ 	.word	index@(_Z18relu_fp32x4_kernelPfS_i)
        /*002c*/ 	.word	0x00000000


	//----- nvinfo : EIATTR_REGCOUNT
	.align		4
.L_7:
        /*0030*/ 	.byte	0x04, 0x2f
        /*0032*/ 	.short	(.L_9 - .L_8)
	.align		4
.L_8:
        /*0034*/ 	.word	index@(_Z16relu_fp16_kernelP6__halfS0_i)
        /*0038*/ 	.word	0x0000000a


	//----- nvinfo : EIATTR_FRAME_SIZE
	.align		4
.L_9:
        /*003c*/ 	.byte	0x04, 0x11
        /*003e*/ 	.short	(.L_11 - .L_10)
	.align		4
.L_10:
        /*0040*/ 	.word	index@(_Z16relu_fp16_kernelP6__halfS0_i)
        /*0044*/ 	.word	0x00000000


	//----- nvinfo : EIATTR_REGCOUNT
	.align		4
.L_11:
        /*0048*/ 	.byte	0x04, 0x2f
        /*004a*/ 	.short	(.L_13 - .L_12)
	.align		4
.L_12:
        /*004c*/ 	.word	index@(_Z18relu_fp16x2_kernelP6__halfS0_i)
        /*0050*/ 	.word	0x0000000a


	//----- nvinfo : EIATTR_FRAME_SIZE
	.align		4
.L_13:
        /*0054*/ 	.byte	0x04, 0x11
        /*0056*/ 	.short	(.L_15 - .L_14)
	.align		4
.L_14:
        /*0058*/ 	.word	index@(_Z18relu_fp16x2_kernelP6__halfS0_i)
        /*005c*/ 	.word	0x00000000


	//----- nvinfo : EIATTR_REGCOUNT
	.align		4
.L_15:
        /*0060*/ 	.byte	0x04, 0x2f
        /*0062*/ 	.short	(.L_17 - .L_16)
	.align		4
.L_16:
        /*0064*/ 	.word	index@(_Z18relu_fp16x8_kernelP6__halfS0_i)
        /*0068*/ 	.word	0x0000000e


	//----- nvinfo : EIATTR_FRAME_SIZE
	.align		4
.L_17:
        /*006c*/ 	.byte	0x04, 0x11
        /*006e*/ 	.short	(.L_19 - .L_18)
	.align		4
.L_18:
        /*0070*/ 	.word	index@(_Z18relu_fp16x8_kernelP6__halfS0_i)
        /*0074*/ 	.word	0x00000000


	//----- nvinfo : EIATTR_REGCOUNT
	.align		4
.L_19:
        /*0078*/ 	.byte	0x04, 0x2f
        /*007a*/ 	.short	(.L_21 - .L_20)
	.align		4
.L_20:
        /*007c*/ 	.word	index@(_Z23relu_fp16x8_pack_kernelP6__halfS0_i)
        /*0080*/ 	.word	0x0000000e


	//----- nvinfo : EIATTR_FRAME_SIZE
	.align		4
.L_21:
        /*0084*/ 	.byte	0x04, 0x11
        /*0086*/ 	.short	(.L_23 - .L_22)
	.align		4
.L_22:
        /*0088*/ 	.word	index@(_Z23relu_fp16x8_pack_kernelP6__halfS0_i)
        /*008c*/ 	.word	0x00000000


	//----- nvinfo : EIATTR_MIN_STACK_SIZE
	.align		4
.L_23:
        /*0090*/ 	.byte	0x04, 0x12
        /*0092*/ 	.short	(.L_25 - .L_24)
	.align		4
.L_24:
        /*0094*/ 	.word	index@(_Z23relu_fp16x8_pack_kernelP6__halfS0_i)
        /*0098*/ 	.word	0x00000000


	//----- nvinfo : EIATTR_MIN_STACK_SIZE
	.align		4
.L_25:
        /*009c*/ 	.byte	0x04, 0x12
        /*009e*/ 	.short	(.L_27 - .L_26)
	.align		4
.L_26:
        /*00a0*/ 	.word	index@(_Z18relu_fp16x8_kernelP6__halfS0_i)
        /*00a4*/ 	.word	0x00000000


	//----- nvinfo : EIATTR_MIN_STACK_SIZE
	.align		4
.L_27:
        /*00a8*/ 	.byte	0x04, 0x12
        /*00aa*/ 	.short	(.L_29 - .L_28)
	.align		4
.L_28:
        /*00ac*/ 	.word	index@(_Z18relu_fp16x2_kernelP6__halfS0_i)
        /*00b0*/ 	.word	0x00000000


	//----- nvinfo : EIATTR_MIN_STACK_SIZE
	.align		4
.L_29:
        /*00b4*/ 	.byte	0x04, 0x12
        /*00b6*/ 	.short	(.L_31 - .L_30)
	.align		4
.L_30:
        /*00b8*/ 	.word	index@(_Z16relu_fp16_kernelP6__halfS0_i)
        /*00bc*/ 	.word	0x00000000


	//----- nvinfo : EIATTR_MIN_STACK_SIZE
	.align		4
.L_31:
        /*00c0*/ 	.byte	0x04, 0x12
        /*00c2*/ 	.short	(.L_33 - .L_32)
	.align		4
.L_32:
        /*00c4*/ 	.word	index@(_Z18relu_fp32x4_kernelPfS_i)
        /*00c8*/ 	.word	0x00000000


	//----- nvinfo : EIATTR_MIN_STACK_SIZE
	.align		4
.L_33:
        /*00cc*/ 	.byte	0x04, 0x12
        /*00ce*/ 	.short	(.L_35 - .L_34)
	.align		4
.L_34:
        /*00d0*/ 	.word	index@(_Z16relu_fp32_kernelPfS_i)
        /*00d4*/ 	.word	0x00000000
.L_35:


//--------------------- .nv.compat                --------------------------
	.section	.nv.compat,"",@"SHT_CUDA_COMPAT_INFO"
	.align	4
        /*0000*/ 	.byte	0x02, 0x09, 0x00, 0x00, 0x02, 0x02, 0x01, 0x00, 0x02, 0x05, 0x05, 0x00, 0x03, 0x07, 0x01, 0x01
        /*0010*/ 	.byte	0x02, 0x03, 0x00, 0x00, 0x02, 0x06, 0x01, 0x00, 0x04, 0x0b, 0x08, 0x00, 0x09, 0x00, 0x00, 0x00
        /*0020*/ 	.byte	0x00, 0x00, 0x00, 0x00


//--------------------- .nv.info._Z23relu_fp16x8_pack_kernelP6__halfS0_i --------------------------
	.section	.nv.info._Z23relu_fp16x8_pack_kernelP6__halfS0_i,"",@"SHT_CUDA_INFO"
	.sectionflags	@""
	.align	4


	//----- nvinfo : EIATTR_CUDA_API_VERSION
	.align		4
        /*0000*/ 	.byte	0x04, 0x37
        /*0002*/ 	.short	(.L_37 - .L_36)
.L_36:
        /*0004*/ 	.word	0x00000082


	//----- nvinfo : EIATTR_KPARAM_INFO
	.align		4
.L_37:
        /*0008*/ 	.byte	0x04, 0x17
        /*000a*/ 	.short	(.L_39 - .L_38)
.L_38:
        /*000c*/ 	.word	0x00000000
        /*0010*/ 	.short	0x0002
        /*0012*/ 	.short	0x0010
        /*0014*/ 	.byte	0x00, 0xf0, 0x11, 0x00


	//----- nvinfo : EIATTR_KPARAM_INFO
	.align		4
.L_39:
        /*0018*/ 	.byte	0x04, 0x17
        /*001a*/ 	.short	(.L_41 - .L_40)
.L_40:
        /*001c*/ 	.word	0x00000000
        /*0020*/ 	.short	0x0001
        /*0022*/ 	.short	0x0008
        /*0024*/ 	.byte	0x00, 0xf5, 0x21, 0x00


	//----- nvinfo : EIATTR_KPARAM_INFO
	.align		4
.L_41:
        /*0028*/ 	.byte	0x04, 0x17
        /*002a*/ 	.short	(.L_43 - .L_42)
.L_42:
        /*002c*/ 	.word	0x00000000
        /*0030*/ 	.short	0x0000
        /*0032*/ 	.short	0x0000
        /*0034*/ 	.byte	0x00, 0xf5, 0x21, 0x00


	//----- nvinfo : EIATTR_SPARSE_MMA_MASK
	.align		4
.L_43:
        /*0038*/ 	.byte	0x03, 0x50
        /*003a*/ 	.short	0x0000


	//----- nvinfo : EIATTR_MAXREG_COUNT
	.align		4
        /*003c*/ 	.byte	0x03, 0x1b
        /*003e*/ 	.short	0x00ff


	//----- nvinfo : EIATTR_MERCURY_ISA_VERSION
	.align		4
        /*0040*/ 	.byte	0x03, 0x5f
        /*0042*/ 	.short	0x0101


	//----- nvinfo : EIATTR_VRC_CTA_INIT_COUNT
	.align		4
        /*0044*/ 	.byte	0x02, 0x4a
	.zero		1
	.zero		1


	//----- nvinfo : EIATTR_EXIT_INSTR_OFFSETS
	.align		4
        /*0048*/ 	.byte	0x04, 0x1c
        /*004a*/ 	.short	(.L_45 - .L_44)


	//   ....[0]....
.L_44:
        /*004c*/ 	.word	0x000000d0


	//   ....[1]....
        /*0050*/ 	.word	0x00000150


	//----- nvinfo : EIATTR_CBANK_PARAM_SIZE
	.align		4
.L_45:
        /*0054*/ 	.byte	0x03, 0x19
        /*0056*/ 	.short	0x0014


	//----- nvinfo : EIATTR_PARAM_CBANK
	.align		4
        /*0058*/ 	.byte	0x04, 0x0a
        /*005a*/ 	.short	(.L_47 - .L_46)
	.align		4
.L_46:
        /*005c*/ 	.word	index@(.nv.constant0._Z23relu_fp16x8_pack_kernelP6__halfS0_i)
        /*0060*/ 	.short	0x0380
        /*0062*/ 	.short	0x0014


	//----- nvinfo : EIATTR_SW_WAR
	.align		4
.L_47:
        /*0064*/ 	.byte	0x04, 0x36
        /*0066*/ 	.short	(.L_49 - .L_48)
.L_48:
        /*0068*/ 	.word	0x00000008
.L_49:


//--------------------- .nv.info._Z18relu_fp16x8_kernelP6__halfS0_i --------------------------
	.section	.nv.info._Z18relu_fp16x8_kernelP6__halfS0_i,"",@"SHT_CUDA_INFO"
	.sectionflags	@""
	.align	4


	//----- nvinfo : EIATTR_CUDA_API_VERSION
	.align		4
        /*0000*/ 	.byte	0x04, 0x37
        /*0002*/ 	.short	(.L_51 - .L_50)
.L_50:
        /*0004*/ 	.word	0x00000082


	//----- nvinfo : EIATTR_KPARAM_INFO
	.align		4
.L_51:
        /*0008*/ 	.byte	0x04, 0x17
        /*000a*/ 	.short	(.L_53 - .L_52)
.L_52:
        /*000c*/ 	.word	0x00000000
        /*0010*/ 	.short	0x0002
        /*0012*/ 	.short	0x0010
        /*0014*/ 	.byte	0x00, 0xf0, 0x11, 0x00


	//----- nvinfo : EIATTR_KPARAM_INFO
	.align		4
.L_53:
        /*0018*/ 	.byte	0x04, 0x17
        /*001a*/ 	.short	(.L_55 - .L_54)
.L_54:
        /*001c*/ 	.word	0x00000000
        /*0020*/ 	.short	0x0001
        /*0022*/ 	.short	0x0008
        /*0024*/ 	.byte	0x00, 0xf5, 0x21, 0x00


	//----- nvinfo : EIATTR_KPARAM_INFO
	.align		4
.L_55:
        /*0028*/ 	.byte	0x04, 0x17
        /*002a*/ 	.short	(.L_57 - .L_56)
.L_56:
        /*002c*/ 	.word	0x00000000
        /*0030*/ 	.short	0x0000
        /*0032*/ 	.short	0x0000
        /*0034*/ 	.byte	0x00, 0xf5, 0x21, 0x00


	//----- nvinfo : EIATTR_SPARSE_MMA_MASK
	.align		4
.L_57:
        /*0038*/ 	.byte	0x03, 0x50
        /*003a*/ 	.short	0x0000


	//----- nvinfo : EIATTR_MAXREG_COUNT
	.align		4
        /*003c*/ 	.byte	0x03, 0x1b
        /*003e*/ 	.short	0x00ff


	//----- nvinfo : EIATTR_MERCURY_ISA_VERSION
	.align		4
        /*0040*/ 	.byte	0x03, 0x5f
        /*0042*/ 	.short	0x0101


	//----- nvinfo : EIATTR_VRC_CTA_INIT_COUNT
	.align		4
        /*0044*/ 	.byte	0x02, 0x4a
	.zero		1
	.zero		1


	//----- nvinfo : EIATTR_EXIT_INSTR_OFFSETS
	.align		4
        /*0048*/ 	.byte	0x04, 0x1c
        /*004a*/ 	.short	(.L_59 - .L_58)


	//   ....[0]....
.L_58:
        /*004c*/ 	.word	0x000001e0


	//   ....[1]....
        /*0050*/ 	.word	0x00000200


	//----- nvinfo : EIATTR_CBANK_PARAM_SIZE
	.align		4
.L_59:
        /*0054*/ 	.byte	0x03, 0x19
        /*0056*/ 	.short	0x0014


	//----- nvinfo : EIATTR_PARAM_CBANK
	.align		4
        /*0058*/ 	.byte	0x04, 0x0a
        /*005a*/ 	.short	(.L_61 - .L_60)
	.align		4
.L_60:
        /*005c*/ 	.word	index@(.nv.constant0._Z18relu_fp16x8_kernelP6__halfS0_i)
        /*0060*/ 	.short	0x0380
        /*0062*/ 	.short	0x0014


	//----- nvinfo : EIATTR_SW_WAR
	.align		4
.L_61:
        /*0064*/ 	.byte	0x04, 0x36
        /*0066*/ 	.short	(.L_63 - .L_62)
.L_62:
        /*0068*/ 	.word	0x00000008
.L_63:


//--------------------- .nv.info._Z18relu_fp16x2_kernelP6__halfS0_i --------------------------
	.section	.nv.info._Z18relu_fp16x2_kernelP6__halfS0_i,"",@"SHT_CUDA_INFO"
	.sectionflags	@""
	.align	4


	//----- nvinfo : EIATTR_CUDA_API_VERSION
	.align		4
        /*0000*/ 	.byte	0x04, 0x37
        /*0002*/ 	.short	(.L_65 - .L_64)
.L_64:
        /*0004*/ 	.word	0x00000082


	//----- nvinfo : EIATTR_KPARAM_INFO
	.align		4
.L_65:
        /*0008*/ 	.byte	0x04, 0x17
        /*000a*/ 	.short	(.L_67 - .L_66)
.L_66:
        /*000c*/ 	.word	0x00000000
        /*0010*/ 	.short	0x0002
        /*0012*/ 	.short	0x0010
        /*0014*/ 	.byte	0x00, 0xf0, 0x11, 0x00


	//----- nvinfo : EIATTR_KPARAM_INFO
	.align		4
.L_67:
        /*0018*/ 	.byte	0x04, 0x17
        /*001a*/ 	.short	(.L_69 - .L_68)
.L_68:
        /*001c*/ 	.word	0x00000000
        /*0020*/ 	.short	0x0001
        /*0022*/ 	.short	0x0008
        /*0024*/ 	.byte	0x00, 0xf5, 0x21, 0x00


	//----- nvinfo : EIATTR_KPARAM_INFO
	.align		4
.L_69:
        /*0028*/ 	.byte	0x04, 0x17
        /*002a*/ 	.short	(.L_71 - .L_70)
.L_70:
        /*002c*/ 	.word	0x00000000
        /*0030*/ 	.short	0x0000
        /*0032*/ 	.short	0x0000
        /*0034*/ 	.byte	0x00, 0xf5, 0x21, 0x00


	//----- nvinfo : EIATTR_SPARSE_MMA_MASK
	.align		4
.L_71:
        /*0038*/ 	.byte	0x03, 0x50
        /*003a*/ 	.short	0x0000


	//----- nvinfo : EIATTR_MAXREG_COUNT
	.align		4
        /*003c*/ 	.byte	0x03, 0x1b
        /*003e*/ 	.short	0x00ff


	//----- nvinfo : EIATTR_MERCURY_ISA_VERSION
	.align		4
        /*0040*/ 	.byte	0x03, 0x5f
        /*0042*/ 	.short	0x0101


	//----- nvinfo : EIATTR_VRC_CTA_INIT_COUNT
	.align		4
        /*0044*/ 	.byte	0x02, 0x4a
	.zero		1
	.zero		1


	//----- nvinfo : EIATTR_EXIT_INSTR_OFFSETS
	.align		4
        /*0048*/ 	.byte	0x04, 0x1c
        /*004a*/ 	.short	(.L_73 - .L_72)


	//   ....[0]....
.L_72:
        /*004c*/ 	.word	0x00000080


	//   ....[1]....
        /*0050*/ 	.word	0x00000110


	//----- nvinfo : EIATTR_CBANK_PARAM_SIZE
	.align		4
.L_73:
        /*0054*/ 	.byte	0x03, 0x19
        /*0056*/ 	.short	0x0014


	//----- nvinfo : EIATTR_PARAM_CBANK
	.align		4
        /*0058*/ 	.byte	0x04, 0x0a
        /*005a*/ 	.short	(.L_75 - .L_74)
	.align		4
.L_74:
        /*005c*/ 	.word	index@(.nv.constant0._Z18relu_fp16x2_kernelP6__halfS0_i)
        /*0060*/ 	.short	0x0380
        /*0062*/ 	.short	0x0014


	//----- nvinfo : EIATTR_SW_WAR
	.align		4
.L_75:
        /*0064*/ 	.byte	0x04, 0x36
        /*0066*/ 	.short	(.L_77 - .L_76)
.L_76:
        /*0068*/ 	.word	0x00000008
.L_77:


//--------------------- .nv.info._Z16relu_fp16_kernelP6__halfS0_i --------------------------
	.section	.nv.info._Z16relu_fp16_kernelP6__halfS0_i,"",@"SHT_CUDA_INFO"
	.sectionflags	@""
	.align	4


	//----- nvinfo : EIATTR_CUDA_API_VERSION
	.align		4
        /*0000*/ 	.byte	0x04, 0x37
        /*0002*/ 	.short	(.L_79 - .L_78)
.L_78:
        /*0004*/ 	.word	0x00000082


	//----- nvinfo : EIATTR_KPARAM_INFO
	.align		4
.L_79:
        /*0008*/ 	.byte	0x04, 0x17
        /*000a*/ 	.short	(.L_81 - .L_80)
.L_80:
        /*000c*/ 	.word	0x00000000
        /*0010*/ 	.short	0x0002
        /*0012*/ 	.short	0x0010
        /*0014*/ 	.byte	0x00, 0xf0, 0x11, 0x00


	//----- nvinfo : EIATTR_KPARAM_INFO
	.align		4
.L_81:
        /*0018*/ 	.byte	0x04, 0x17
        /*001a*/ 	.short	(.L_83 - .L_82)
.L_82:
        /*001c*/ 	.word	0x00000000
        /*0020*/ 	.short	0x0001
        /*0022*/ 	.short	0x0008
        /*0024*/ 	.byte	0x00, 0xf5, 0x21, 0x00


	//----- nvinfo : EIATTR_KPARAM_INFO
	.align		4
.L_83:
        /*0028*/ 	.byte	0x04, 0x17
        /*002a*/ 	.short	(.L_85 - .L_84)
.L_84:
        /*002c*/ 	.word	0x00000000
        /*0030*/ 	.short	0x0000
        /*0032*/ 	.short	0x0000
        /*0034*/ 	.byte	0x00, 0xf5, 0x21, 0x00


	//----- nvinfo : EIATTR_SPARSE_MMA_MASK
	.align		4
.L_85:
        /*0038*/ 	.byte	0x03, 0x50
        /*003a*/ 	.short	0x0000


	//----- nvinfo : EIATTR_MAXREG_COUNT
	.align		4
        /*003c*/ 	.byte	0x03, 0x1b
        /*003e*/ 	.short	0x00ff


	//----- nvinfo : EIATTR_MERCURY_ISA_VERSION
	.align		4
        /*0040*/ 	.byte	0x03, 0x5f
        /*0042*/ 	.short	0x0101


	//----- nvinfo : EIATTR_VRC_CTA_INIT_COUNT
	.align		4
        /*0044*/ 	.byte	0x02, 0x4a
	.zero		1
	.zero		1


	//----- nvinfo : EIATTR_EXIT_INSTR_OFFSETS
	.align		4
        /*0048*/ 	.byte	0x04, 0x1c
        /*004a*/ 	.short	(.L_87 - .L_86)


	//   ....[0]....
.L_86:
        /*004c*/ 	.word	0x00000070


	//   ....[1]....
        /*0050*/ 	.word	0x00000100


	//----- nvinfo : EIATTR_CBANK_PARAM_SIZE
	.align		4
.L_87:
        /*0054*/ 	.byte	0x03, 0x19
        /*0056*/ 	.short	0x0014


	//----- nvinfo : EIATTR_PARAM_CBANK
	.align		4
        /*0058*/ 	.byte	0x04, 0x0a
        /*005a*/ 	.short	(.L_89 - .L_88)
	.align		4
.L_88:
        /*005c*/ 	.word	index@(.nv.constant0._Z16relu_fp16_kernelP6__halfS0_i)
        /*0060*/ 	.short	0x0380
        /*0062*/ 	.short	0x0014


	//----- nvinfo : EIATTR_SW_WAR
	.align		4
.L_89:
        /*0064*/ 	.byte	0x04, 0x36
        /*0066*/ 	.short	(.L_91 - .L_90)
.L_90:
        /*0068*/ 	.word	0x00000008
.L_91:


//--------------------- .nv.info._Z18relu_fp32x4_kernelPfS_i --------------------------
	.section	.nv.info._Z18relu_fp32x4_kernelPfS_i,"",@"SHT_CUDA_INFO"
	.sectionflags	@""
	.align	4


	//----- nvinfo : EIATTR_CUDA_API_VERSION
	.align		4
        /*0000*/ 	.byte	0x04, 0x37
        /*0002*/ 	.short	(.L_93 - .L_92)
.L_92:
        /*0004*/ 	.word	0x00000082


	//----- nvinfo : EIATTR_KPARAM_INFO
	.align		4
.L_93:
        /*0008*/ 	.byte	0x04, 0x17
        /*000a*/ 	.short	(.L_95 - .L_94)
.L_94:
        /*000c*/ 	.word	0x00000000
        /*0010*/ 	.short	0x0002
        /*0012*/ 	.short	0x0010
        /*0014*/ 	.byte	0x00, 0xf0, 0x11, 0x00


	//----- nvinfo : EIATTR_KPARAM_INFO
	.align		4
.L_95:
        /*0018*/ 	.byte	0x04, 0x17
        /*001a*/ 	.short	(.L_97 - .L_96)
.L_96:
        /*001c*/ 	.word	0x00000000
        /*0020*/ 	.short	0x0001
        /*0022*/ 	.short	0x0008
        /*0024*/ 	.byte	0x00, 0xf5, 0x21, 0x00


	//----- nvinfo : EIATTR_KPARAM_INFO
	.align		4
.L_97:
        /*0028*/ 	.byte	0x04, 0x17
        /*002a*/ 	.short	(.L_99 - .L_98)
.L_98:
        /*002c*/ 	.word	0x00000000
        /*0030*/ 	.short	0x0000
        /*0032*/ 	.short	0x0000
        /*0034*/ 	.byte	0x00, 0xf5, 0x21, 0x00


	//----- nvinfo : EIATTR_SPARSE_MMA_MASK
	.align		4
.L_99:
        /*0038*/ 	.byte	0x03, 0x50
        /*003a*/ 	.short	0x0000


	//----- nvinfo : EIATTR_MAXREG_COUNT
	.align		4
        /*003c*/ 	.byte	0x03, 0x1b
        /*003e*/ 	.short	0x00ff


	//----- nvinfo : EIATTR_MERCURY_ISA_VERSION
	.align		4
        /*0040*/ 	.byte	0x03, 0x5f
        /*0042*/ 	.short	0x0101


	//----- nvinfo : EIATTR_VRC_CTA_INIT_COUNT
	.align		4
        /*0044*/ 	.byte	0x02, 0x4a
	.zero		1
	.zero		1


	//----- nvinfo : EIATTR_EXIT_INSTR_OFFSETS
	.align		4
        /*0048*/ 	.byte	0x04, 0x1c
        /*004a*/ 	.short	(.L_101 - .L_100)


	//   ....[0]....
.L_100:
        /*004c*/ 	.word	0x00000080


	//   ....[1]....
        /*0050*/ 	.word	0x00000140


	//----- nvinfo : EIATTR_CBANK_PARAM_SIZE
	.align		4
.L_101:
        /*0054*/ 	.byte	0x03, 0x19
        /*0056*/ 	.short	0x0014


	//----- nvinfo : EIATTR_PARAM_CBANK
	.align		4
        /*0058*/ 	.byte	0x04, 0x0a
        /*005a*/ 	.short	(.L_103 - .L_102)
	.align		4
.L_102:
        /*005c*/ 	.word	index@(.nv.constant0._Z18relu_fp32x4_kernelPfS_i)
        /*0060*/ 	.short	0x0380
        /*0062*/ 	.short	0x0014


	//----- nvinfo : EIATTR_SW_WAR
	.align		4
.L_103:
        /*0064*/ 	.byte	0x04, 0x36
        /*0066*/ 	.short	(.L_105 - .L_104)
.L_104:
        /*0068*/ 	.word	0x00000008
.L_105:


//--------------------- .nv.info._Z16relu_fp32_kernelPfS_i --------------------------
	.section	.nv.info._Z16relu_fp32_kernelPfS_i,"",@"SHT_CUDA_INFO"
	.sectionflags	@""
	.align	4


	//----- nvinfo : EIATTR_CUDA_API_VERSION
	.align		4
        /*0000*/ 	.byte	0x04, 0x37
        /*0002*/ 	.short	(.L_107 - .L_106)
.L_106:
        /*0004*/ 	.word	0x00000082


	//----- nvinfo : EIATTR_KPARAM_INFO
	.align		4
.L_107:
        /*0008*/ 	.byte	0x04, 0x17
        /*000a*/ 	.short	(.L_109 - .L_108)
.L_108:
        /*000c*/ 	.word	0x00000000
        /*0010*/ 	.short	0x0002
        /*0012*/ 	.short	0x0010
        /*0014*/ 	.byte	0x00, 0xf0, 0x11, 0x00


	//----- nvinfo : EIATTR_KPARAM_INFO
	.align		4
.L_109:
        /*0018*/ 	.byte	0x04, 0x17
        /*001a*/ 	.short	(.L_111 - .L_110)
.L_110:
        /*001c*/ 	.word	0x00000000
        /*0020*/ 	.short	0x0001
        /*0022*/ 	.short	0x0008
        /*0024*/ 	.byte	0x00, 0xf5, 0x21, 0x00


	//----- nvinfo : EIATTR_KPARAM_INFO
	.align		4
.L_111:
        /*0028*/ 	.byte	0x04, 0x17
        /*002a*/ 	.short	(.L_113 - .L_112)
.L_112:
        /*002c*/ 	.word	0x00000000
        /*0030*/ 	.short	0x0000
        /*0032*/ 	.short	0x0000
        /*0034*/ 	.byte	0x00, 0xf5, 0x21, 0x00


	//----- nvinfo : EIATTR_SPARSE_MMA_MASK
	.align		4
.L_113:
        /*0038*/ 	.byte	0x03, 0x50
        /*003a*/ 	.short	0x0000


	//----- nvinfo : EIATTR_MAXREG_COUNT
	.align		4
        /*003c*/ 	.byte	0x03, 0x1b
        /*003e*/ 	.short	0x00ff


	//----- nvinfo : EIATTR_MERCURY_ISA_VERSION
	.align		4
        /*0040*/ 	.byte	0x03, 0x5f
        /*0042*/ 	.short	0x0101


	//----- nvinfo : EIATTR_VRC_CTA_INIT_COUNT
	.align		4
        /*0044*/ 	.byte	0x02, 0x4a
	.zero		1
	.zero		1


	//----- nvinfo : EIATTR_EXIT_INSTR_OFFSETS
	.align		4
        /*0048*/ 	.byte	0x04, 0x1c
        /*004a*/ 	.short	(.L_115 - .L_114)


	//   ....[0]....
.L_114:
        /*004c*/ 	.word	0x00000070


	//   ....[1]....
        /*0050*/ 	.word	0x00000100


	//----- nvinfo : EIATTR_CBANK_PARAM_SIZE
	.align		4
.L_115:
        /*0054*/ 	.byte	0x03, 0x19
        /*0056*/ 	.short	0x0014


	//----- nvinfo : EIATTR_PARAM_CBANK
	.align		4
        /*0058*/ 	.byte	0x04, 0x0a
        /*005a*/ 	.short	(.L_117 - .L_116)
	.align		4
.L_116:
        /*005c*/ 	.word	index@(.nv.constant0._Z16relu_fp32_kernelPfS_i)
        /*0060*/ 	.short	0x0380
        /*0062*/ 	.short	0x0014


	//----- nvinfo : EIATTR_SW_WAR
	.align		4
.L_117:
        /*0064*/ 	.byte	0x04, 0x36
        /*0066*/ 	.short	(.L_119 - .L_118)
.L_118:
        /*0068*/ 	.word	0x00000008
.L_119:


//--------------------- .nv.callgraph             --------------------------
	.section	.nv.callgraph,"",@"SHT_CUDA_CALLGRAPH"
	.align	4
	.sectionentsize	8
	.align		4
        /*0000*/ 	.word	0x00000000
	.align		4
        /*0004*/ 	.word	0xffffffff
	.align		4
        /*0008*/ 	.word	0x00000000
	.align		4
        /*000c*/ 	.word	0xfffffffe
	.align		4
        /*0010*/ 	.word	0x00000000
	.align		4
        /*0014*/ 	.word	0xfffffffd
	.align		4
        /*0018*/ 	.word	0x00000000
	.align		4
        /*001c*/ 	.word	0xfffffffc


//--------------------- .text._Z23relu_fp16x8_pack_kernelP6__halfS0_i --------------------------
	.section	.text._Z23relu_fp16x8_pack_kernelP6__halfS0_i,"ax",@progbits
	.align	128
        .global         _Z23relu_fp16x8_pack_kernelP6__halfS0_i
        .type           _Z23relu_fp16x8_pack_kernelP6__halfS0_i,@function
        .size           _Z23relu_fp16x8_pack_kernelP6__halfS0_i,(.L_x_6 - _Z23relu_fp16x8_pack_kernelP6__halfS0_i)
        .other          _Z23relu_fp16x8_pack_kernelP6__halfS0_i,@"STO_CUDA_ENTRY STV_DEFAULT"
_Z23relu_fp16x8_pack_kernelP6__halfS0_i:
.text._Z23relu_fp16x8_pack_kernelP6__halfS0_i:
[----:B------:R-:W-:Y:S01]  /*0000*/  LDC R1, c[0x0][0x37c] ;  /* 0x0000df00ff017b82 */ /* 0x000fe20000000800 */
[----:B------:R-:W0:Y:S07]  /*0010*/  S2R R5, SR_TID.X ;  /* 0x0000000000057919 */ /* 0x000e2e0000002100 */
[----:B------:R-:W0:Y:S01]  /*0020*/  S2UR UR6, SR_CTAID.X ;  /* 0x00000000000679c3 */ /* 0x000e220000002500 */
[----:B------:R-:W1:Y:S07]  /*0030*/  LDCU.64 UR4, c[0x0][0x358] ;  /* 0x00006b00ff0477ac */ /* 0x000e6e0008000a00 */
[----:B------:R-:W0:Y:S08]  /*0040*/  LDC R0, c[0x0][0x360] ;  /* 0x0000d800ff007b82 */ /* 0x000e300000000800 */
[----:B------:R-:W2:Y:S01]  /*0050*/  LDC.64 R2, c[0x0][0x380] ;  /* 0x0000e000ff027b82 */ /* 0x000ea20000000a00 */
[----:B0-----:R-:W-:Y:S01]  /*0060*/  IMAD R0, R0, UR6, R5 ;  /* 0x0000000600007c24 */ /* 0x001fe2000f8e0205 */
[----:B------:R-:W0:Y:S03]  /*0070*/  LDCU UR6, c[0x0][0x390] ;  /* 0x00007200ff0677ac */ /* 0x000e260008000800 */
[----:B------:R-:W-:-:S04]  /*0080*/  IMAD.SHL.U32 R5, R0, 0x8, RZ ;  /* 0x0000000800057824 */ /* 0x000fc800078e00ff */
[----:B--2---:R-:W-:-:S05]  /*0090*/  IMAD.WIDE R2, R5, 0x2, R2 ;  /* 0x0000000205027825 */ /* 0x004fca00078e0202 */
[----:B-1----:R1:W5:Y:S01]  /*00a0*/  LDG.E.128 R8, desc[UR4][R2.64] ;  /* 0x0000000402087981 */ /* 0x002362000c1e1d00 */
[----:B------:R-:W-:-:S05]  /*00b0*/  VIADD R0, R5, 0x7 ;  /* 0x0000000705007836 */ /* 0x000fca0000000000 */
[----:B0-----:R-:W-:-:S13]  /*00c0*/  ISETP.GE.AND P0, PT, R0, UR6, PT ;  /* 0x0000000600007c0c */ /* 0x001fda000bf06270 */
[----:B-1----:R-:W-:Y:S05]  /*00d0*/  @P0 EXIT ;  /* 0x000000000000094d */ /* 0x002fea0003800000 */
[----:B------:R-:W0:Y:S01]  /*00e0*/  LDC.64 R2, c[0x0][0x388] ;  /* 0x0000e200ff027b82 */ /* 0x000e220000000a00 */
[----:B-----5:R-:W-:Y:S02]  /*00f0*/  HMNMX2 R8, R8, RZ.H0_H0, !PT ;  /* 0x200000ff08087240 */ /* 0x020fe40007800000 */
[----:B------:R-:W-:Y:S02]  /*0100*/  HMNMX2 R9, R9, RZ.H0_H0, !PT ;  /* 0x200000ff09097240 */ /* 0x000fe40007800000 */
[----:B------:R-:W-:Y:S02]  /*0110*/  HMNMX2 R10, R10, RZ.H0_H0, !PT ;  /* 0x200000ff0a0a7240 */ /* 0x000fe40007800000 */
[----:B------:R-:W-:Y:S01]  /*0120*/  HMNMX2 R11, R11, RZ.H0_H0, !PT ;  /* 0x200000ff0b0b7240 */ /* 0x000fe20007800000 */
[----:B0-----:R-:W-:-:S05]  /*0130*/  IMAD.WIDE R2, R5, 0x2, R2 ;  /* 0x0000000205027825 */ /* 0x001fca00078e0202 */
[----:B------:R-:W-:Y:S01]  /*0140*/  STG.E.128 desc[UR4][R2.64], R8 ;  /* 0x0000000802007986 */ /* 0x000fe2000c101d04 */
[----:B------:R-:W-:Y:S05]  /*0150*/  EXIT ;  /* 0x000000000000794d */ /* 0x000fea0003800000 */
.L_x_0:
[----:B------:R-:W-:-:S00]  /*0160*/  BRA `(.L_x_0) ;  /* 0xfffffffc00fc7947 */ /* 0x000fc0000383ffff */
[----:B------:R-:W-:-:S00]  /*0170*/  NOP ;  /* 0x0000000000007918 */ /* 0x000fc00000000000 */
        /* <DEDUP_REMOVED lines=8> */
.L_x_6:


//--------------------- .text._Z18relu_fp16x8_kernelP6__halfS0_i --------------------------
	.section	.text._Z18relu_fp16x8_kernelP6__halfS0_i,"ax",@progbits
	.align	128
        .global         _Z18relu_fp16x8_kernelP6__halfS0_i
        .type           _Z18relu_fp16x8_kernelP6__halfS0_i,@function
        .size           _Z18relu_fp16x8_kernelP6__halfS0_i,(.L_x_7 - _Z18relu_fp16x8_kernelP6__halfS0_i)
        .other          _Z18relu_fp16x8_kernelP6__halfS0_i,@"STO_CUDA_ENTRY STV_DEFAULT"
_Z18relu_fp16x8_kernelP6__halfS0_i:
.text._Z18relu_fp16x8_kernelP6__halfS0_i:
[----:B------:R-:W-:Y:S01]  /*0000*/  LDC R1, c[0x0][0x37c] ;  /* 0x0000df00ff017b82 */ /* 0x000fe20000000800 */
[----:B------:R-:W0:Y:S07]  /*0010*/  S2R R5, SR_TID.X ;  /* 0x0000000000057919 */ /* 0x000e2e0000002100 */
[----:B------:R-:W0:Y:S01]  /*0020*/  S2UR UR6, SR_CTAID.X ;  /* 0x00000000000679c3 */ /* 0x000e220000002500 */
[----:B------:R-:W1:Y:S07]  /*0030*/  LDCU.64 UR4, c[0x0][0x358] ;  /* 0x00006b00ff0477ac */ /* 0x000e6e0008000a00 */
[----:B------:R-:W0:Y:S08]  /*0040*/  LDC R0, c[0x0][0x360] ;  /* 0x0000d800ff007b82 */ /* 0x000e300000000800 */
[----:B------:R-:W2:Y:S01]  /*0050*/  LDC.64 R2, c[0x0][0x380] ;  /* 0x0000e000ff027b82 */ /* 0x000ea20000000a00 */
[----:B0-----:R-:W-:Y:S01]  /*0060*/  IMAD R0, R0, UR6, R5 ;  /* 0x0000000600007c24 */ /* 0x001fe2000f8e0205 */
[----:B------:R-:W0:Y:S06]  /*0070*/  LDCU UR6, c[0x0][0x390] ;  /* 0x00007200ff0677ac */ /* 0x000e2c0008000800 */
[----:B------:R-:W3:Y:S01]  /*0080*/  LDC.64 R4, c[0x0][0x388] ;  /* 0x0000e200ff047b82 */ /* 0x000ee20000000a00 */
[----:B------:R-:W-:-:S04]  /*0090*/  IMAD.SHL.U32 R7, R0, 0x8, RZ ;  /* 0x0000000800077824 */ /* 0x000fc800078e00ff */
[----:B--2---:R-:W-:-:S05]  /*00a0*/  IMAD.WIDE R2, R7, 0x2, R2 ;  /* 0x0000000207027825 */ /* 0x004fca00078e0202 */
[----:B-1----:R-:W2:Y:S04]  /*00b0*/  LDG.E R0, desc[UR4][R2.64] ;  /* 0x0000000402007981 */ /* 0x002ea8000c1e1900 */
[----:B------:R-:W4:Y:S04]  /*00c0*/  LDG.E R6, desc[UR4][R2.64+0x4] ;  /* 0x0000040402067981 */ /* 0x000f28000c1e1900 */
[----:B------:R-:W5:Y:S04]  /*00d0*/  LDG.E R8, desc[UR4][R2.64+0x8] ;  /* 0x0000080402087981 */ /* 0x000f68000c1e1900 */
[----:B------:R-:W5:Y:S01]  /*00e0*/  LDG.E R9, desc[UR4][R2.64+0xc] ;  /* 0x00000c0402097981 */ /* 0x000f62000c1e1900 */
[C---:B------:R-:W-:Y:S01]  /*00f0*/  VIADD R10, R7.reuse, 0x2 ;  /* 0x00000002070a7836 */ /* 0x040fe20000000000 */
[C---:B0-----:R-:W-:Y:S01]  /*0100*/  ISETP.GE.AND P0, PT, R7.reuse, UR6, PT ;  /* 0x0000000607007c0c */ /* 0x041fe2000bf06270 */
[----:B------:R-:W-:-:S02]  /*0110*/  VIADD R11, R7, 0x4 ;  /* 0x00000004070b7836 */ /* 0x000fc40000000000 */
[----:B---3--:R-:W-:Y:S01]  /*0120*/  IMAD.WIDE R4, R7, 0x2, R4 ;  /* 0x0000000207047825 */ /* 0x008fe200078e0204 */
[----:B------:R-:W-:Y:S02]  /*0130*/  ISETP.GE.AND P1, PT, R10, UR6, PT ;  /* 0x000000060a007c0c */ /* 0x000fe4000bf26270 */
[----:B------:R-:W-:Y:S01]  /*0140*/  ISETP.GE.AND P2, PT, R11, UR6, PT ;  /* 0x000000060b007c0c */ /* 0x000fe2000bf46270 */
[----:B------:R-:W-:-:S05]  /*0150*/  VIADD R10, R7, 0x6 ;  /* 0x00000006070a7836 */ /* 0x000fca0000000000 */
[----:B------:R-:W-:Y:S02]  /*0160*/  ISETP.GE.AND P3, PT, R10, UR6, PT ;  /* 0x000000060a007c0c */ /* 0x000fe4000bf66270 */
[----:B--2---:R-:W-:Y:S02]  /*0170*/  HMNMX2 R0, R0, RZ.H0_H0, !PT ;  /* 0x200000ff00007240 */ /* 0x004fe40007800000 */
[----:B----4-:R-:W-:-:S03]  /*0180*/  HMNMX2 R6, R6, RZ.H0_H0, !PT ;  /* 0x200000ff06067240 */ /* 0x010fc60007800000 */
[----:B------:R0:W-:Y:S01]  /*0190*/  @!P0 STG.E desc[UR4][R4.64], R0 ;  /* 0x0000000004008986 */ /* 0x0001e2000c101904 */
[----:B-----5:R-:W-:-:S03]  /*01a0*/  HMNMX2 R8, R8, RZ.H0_H0, !PT ;  /* 0x200000ff08087240 */ /* 0x020fc60007800000 */
[----:B------:R0:W-:Y:S01]  /*01b0*/  @!P1 STG.E desc[UR4][R4.64+0x4], R6 ;  /* 0x0000040604009986 */ /* 0x0001e2000c101904 */
[----:B------:R-:W-:-:S03]  /*01c0*/  HMNMX2 R9, R9, RZ.H0_H0, !PT ;  /* 0x200000ff09097240 */ /* 0x000fc60007800000 */
[----:B------:R0:W-:Y:S01]  /*01d0*/  @!P2 STG.E desc[UR4][R4.64+0x8], R8 ;  /* 0x000008080400a986 */ /* 0x0001e2000c101904 */
[----:B------:R-:W-:Y:S05]  /*01e0*/  @P3 EXIT ;  /* 0x000000000000394d */ /* 0x000fea0003800000 */
[----:B------:R-:W-:Y:S01]  /*01f0*/  STG.E desc[UR4][R4.64+0xc], R9 ;  /* 0x00000c0904007986 */ /* 0x000fe2000c101904 */
[----:B------:R-:W-:Y:S05]  /*0200*/  EXIT ;  /* 0x000000000000794d */ /* 0x000fea0003800000 */
.L_x_1:
        /* <DEDUP_REMOVED lines=15> */
.L_x_7:


//--------------------- .text._Z18relu_fp16x2_kernelP6__halfS0_i --------------------------
	.section	.text._Z18relu_fp16x2_kernelP6__halfS0_i,"ax",@progbits
	.align	128
        .global         _Z18relu_fp16x2_kernelP6__halfS0_i
        .type           _Z18relu_fp16x2_kernelP6__halfS0_i,@function
        .size           _Z18relu_fp16x2_kernelP6__halfS0_i,(.L_x_8 - _Z18relu_fp16x2_kernelP6__halfS0_i)
        .other          _Z18relu_fp16x2_kernelP6__halfS0_i,@"STO_CUDA_ENTRY STV_DEFAULT"
_Z18relu_fp16x2_kernelP6__halfS0_i:
.text._Z18relu_fp16x2_kernelP6__halfS0_i:
[----:B------:R-:W-:Y:S01]  /*0000*/  LDC R1, c[0x0][0x37c] ;  /* 0x0000df00ff017b82 */ /* 0x000fe20000000800 */
[----:B------:R-:W0:Y:S07]  /*0010*/  S2R R3, SR_TID.X ;  /* 0x0000000000037919 */ /* 0x000e2e0000002100 */
[----:B------:R-:W0:Y:S01]  /*0020*/  S2UR UR4, SR_CTAID.X ;  /* 0x00000000000479c3 */ /* 0x000e220000002500 */
[----:B------:R-:W1:Y:S07]  /*0030*/  LDCU UR5, c[0x0][0x390] ;  /* 0x00007200ff0577ac */ /* 0x000e6e0008000800 */
[----:B------:R-:W0:Y:S02]  /*0040*/  LDC R0, c[0x0][0x360] ;  /* 0x0000d800ff007b82 */ /* 0x000e240000000800 */
[----:B0-----:R-:W-:-:S05]  /*0050*/  IMAD R0, R0, UR4, R3 ;  /* 0x0000000400007c24 */ /* 0x001fca000f8e0203 */
[----:B------:R-:W-:-:S04]  /*0060*/  SHF.L.U32 R7, R0, 0x1, RZ ;  /* 0x0000000100077819 */ /* 0x000fc800000006ff */
[----:B-1----:R-:W-:-:S13]  /*0070*/  ISETP.GE.AND P0, PT, R7, UR5, PT ;  /* 0x0000000507007c0c */ /* 0x002fda000bf06270 */
[----:B------:R-:W-:Y:S05]  /*0080*/  @P0 EXIT ;  /* 0x000000000000094d */ /* 0x000fea0003800000 */
[----:B------:R-:W0:Y:S01]  /*0090*/  LDC.64 R2, c[0x0][0x380] ;  /* 0x0000e000ff027b82 */ /* 0x000e220000000a00 */
[----:B------:R-:W1:Y:S07]  /*00a0*/  LDCU.64 UR4, c[0x0][0x358] ;  /* 0x00006b00ff0477ac */ /* 0x000e6e0008000a00 */
[----:B------:R-:W2:Y:S01]  /*00b0*/  LDC.64 R4, c[0x0][0x388] ;  /* 0x0000e200ff047b82 */ /* 0x000ea20000000a00 */
[----:B0-----:R-:W-:-:S06]  /*00c0*/  IMAD.WIDE R2, R7, 0x2, R2 ;  /* 0x0000000207027825 */ /* 0x001fcc00078e0202 */
[----:B-1----:R-:W3:Y:S01]  /*00d0*/  LDG.E R2, desc[UR4][R2.64] ;  /* 0x0000000402027981 */ /* 0x002ee2000c1e1900 */
[----:B--2---:R-:W-:Y:S01]  /*00e0*/  IMAD.WIDE R4, R7, 0x2, R4 ;  /* 0x0000000207047825 */ /* 0x004fe200078e0204 */
[----:B---3--:R-:W-:-:S05]  /*00f0*/  HMNMX2 R7, R2, RZ.H0_H0, !PT ;  /* 0x200000ff02077240 */ /* 0x008fca0007800000 */
[----:B------:R-:W-:Y:S01]  /*0100*/  STG.E desc[UR4][R4.64], R7 ;  /* 0x0000000704007986 */ /* 0x000fe2000c101904 */
[----:B------:R-:W-:Y:S05]  /*0110*/  EXIT ;  /* 0x000000000000794d */ /* 0x000fea0003800000 */
.L_x_2:
        /* <DEDUP_REMOVED lines=14> */
.L_x_8:


//--------------------- .text._Z16relu_fp16_kernelP6__halfS0_i --------------------------
	.section	.text._Z16relu_fp16_kernelP6__halfS0_i,"ax",@progbits
	.align	128
        .global         _Z16relu_fp16_kernelP6__halfS0_i
        .type           _Z16relu_fp16_kernelP6__halfS0_i,@function
        .size           _Z16relu_fp16_kernelP6__halfS0_i,(.L_x_9 - _Z16relu_fp16_kernelP6__halfS0_i)
        .other          _Z16relu_fp16_kernelP6__halfS0_i,@"STO_CUDA_ENTRY STV_DEFAULT"
_Z16relu_fp16_kernelP6__halfS0_i:
.text._Z16relu_fp16_kernelP6__halfS0_i:
[----:B------:R-:W-:Y:S01]  /*0000*/  LDC R1, c[0x0][0x37c] ;  /* 0x0000df00ff017b82 */ /* 0x000fe20000000800 */
[----:B------:R-:W0:Y:S07]  /*0010*/  S2R R0, SR_TID.X ;  /* 0x0000000000007919 */ /* 0x000e2e0000002100 */
[----:B------:R-:W0:Y:S01]  /*0020*/  S2UR UR4, SR_CTAID.X ;  /* 0x00000000000479c3 */ /* 0x000e220000002500 */
[----:B------:R-:W1:Y:S07]  /*0030*/  LDCU UR5, c[0x0][0x390] ;  /* 0x00007200ff0577ac */ /* 0x000e6e0008000800 */
[----:B------:R-:W0:Y:S02]  /*0040*/  LDC R7, c[0x0][0x360] ;  /* 0x0000d800ff077b82 */ /* 0x000e240000000800 */
[----:B0-----:R-:W-:-:S05]  /*0050*/  IMAD R7, R7, UR4, R0 ;  /* 0x0000000407077c24 */ /* 0x001fca000f8e0200 */
[----:B-1----:R-:W-:-:S13]  /*0060*/  ISETP.GE.AND P0, PT, R7, UR5, PT ;  /* 0x0000000507007c0c */ /* 0x002fda000bf06270 */
[----:B------:R-:W-:Y:S05]  /*0070*/  @P0 EXIT ;  /* 0x000000000000094d */ /* 0x000fea0003800000 */
[----:B------:R-:W0:Y:S01]  /*0080*/  LDC.64 R2, c[0x0][0x380] ;  /* 0x0000e000ff027b82 */ /* 0x000e220000000a00 */
[----:B------:R-:W1:Y:S07]  /*0090*/  LDCU.64 UR4, c[0x0][0x358] ;  /* 0x00006b00ff0477ac */ /* 0x000e6e0008000a00 */
[----:B------:R-:W2:Y:S01]  /*00a0*/  LDC.64 R4, c[0x0][0x388] ;  /* 0x0000e200ff047b82 */ /* 0x000ea20000000a00 */
[----:B0-----:R-:W-:-:S06]  /*00b0*/  IMAD.WIDE R2, R7, 0x2, R2 ;  /* 0x0000000207027825 */ /* 0x001fcc00078e0202 */
[----:B-1----:R-:W3:Y:S01]  /*00c0*/  LDG.E.U16 R2, desc[UR4][R2.64] ;  /* 0x0000000402027981 */ /* 0x002ee2000c1e1500 */
[----:B--2---:R-:W-:Y:S01]  /*00d0*/  IMAD.WIDE R4, R7, 0x2, R4 ;  /* 0x0000000207047825 */ /* 0x004fe200078e0204 */
[----:B---3--:R-:W-:-:S05]  /*00e0*/  HMNMX2 R0, R2.H0_H0, RZ.H0_H0, !PT ;  /* 0x200000ff02007240 */ /* 0x008fca0007800800 */
[----:B------:R-:W-:Y:S01]  /*00f0*/  STG.E.U16 desc[UR4][R4.64], R0 ;  /* 0x0000000004007986 */ /* 0x000fe2000c101504 */
[----:B------:R-:W-:Y:S05]  /*0100*/  EXIT ;  /* 0x000000000000794d */ /* 0x000fea0003800000 */
.L_x_3:
        /* <DEDUP_REMOVED lines=15> */
.L_x_9:


//--------------------- .text._Z18relu_fp32x4_kernelPfS_i --------------------------
	.section	.text._Z18relu_fp32x4_kernelPfS_i,"ax",@progbits
	.align	128
        .global         _Z18relu_fp32x4_kernelPfS_i
        .type           _Z18relu_fp32x4_kernelPfS_i,@function
        .size           _Z18relu_fp32x4_kernelPfS_i,(.L_x_10 - _Z18relu_fp32x4_kernelPfS_i)
        .other          _Z18relu_fp32x4_kernelPfS_i,@"STO_CUDA_ENTRY STV_DEFAULT"
_Z18relu_fp32x4_kernelPfS_i:
.text._Z18relu_fp32x4_kernelPfS_i:
[----:B------:R-:W-:Y:S01]  /*0000*/  LDC R1, c[0x0][0x37c] ;  /* 0x0000df00ff017b82 */ /* 0x000fe20000000800 */
[----:B------:R-:W0:Y:S07]  /*0010*/  S2R R3, SR_TID.X ;  /* 0x0000000000037919 */ /* 0x000e2e0000002100 */
[----:B------:R-:W0:Y:S01]  /*0020*/  S2UR UR4, SR_CTAID.X ;  /* 0x00000000000479c3 */ /* 0x000e220000002500 */
[----:B------:R-:W1:Y:S07]  /*0030*/  LDCU UR5, c[0x0][0x390] ;  /* 0x00007200ff0577ac */ /* 0x000e6e0008000800 */
[----:B------:R-:W0:Y:S02]  /*0040*/  LDC R0, c[0x0][0x360] ;  /* 0x0000d800ff007b82 */ /* 0x000e240000000800 */
[----:B0-----:R-:W-:-:S04]  /*0050*/  IMAD R0, R0, UR4, R3 ;  /* 0x0000000400007c24 */ /* 0x001fc8000f8e0203 */
[----:B------:R-:W-:-:S05]  /*0060*/  IMAD.SHL.U32 R7, R0, 0x4, RZ ;  /* 0x0000000400077824 */ /* 0x000fca00078e00ff */
[----:B-1----:R-:W-:-:S13]  /*0070*/  ISETP.GE.AND P0, PT, R7, UR5, PT ;  /* 0x0000000507007c0c */ /* 0x002fda000bf06270 */
[----:B------:R-:W-:Y:S05]  /*0080*/  @P0 EXIT ;  /* 0x000000000000094d */ /* 0x000fea0003800000 */
[----:B------:R-:W0:Y:S01]  /*0090*/  LDC.64 R2, c[0x0][0x380] ;  /* 0x0000e000ff027b82 */ /* 0x000e220000000a00 */
[----:B------:R-:W1:Y:S07]  /*00a0*/  LDCU.64 UR4, c[0x0][0x358] ;  /* 0x00006b00ff0477ac */ /* 0x000e6e0008000a00 */
[----:B------:R-:W2:Y:S01]  /*00b0*/  LDC.64 R4, c[0x0][0x388] ;  /* 0x0000e200ff047b82 */ /* 0x000ea20000000a00 */
[----:B0-----:R-:W-:-:S05]  /*00c0*/  IMAD.WIDE R2, R7, 0x4, R2 ;  /* 0x0000000407027825 */ /* 0x001fca00078e0202 */
[----:B-1----:R-:W3:Y:S01]  /*00d0*/  LDG.E.128 R8, desc[UR4][R2.64] ;  /* 0x0000000402087981 */ /* 0x002ee2000c1e1d00 */
[----:B--2---:R-:W-:Y:S01]  /*00e0*/  IMAD.WIDE R4, R7, 0x4, R4 ;  /* 0x0000000407047825 */ /* 0x004fe200078e0204 */
[----:B---3--:R-:W-:Y:S02]  /*00f0*/  FMNMX R8, RZ, R8, !PT ;  /* 0x00000008ff087209 */ /* 0x008fe40007800000 */
[----:B------:R-:W-:Y:S02]  /*0100*/  FMNMX R9, RZ, R9, !PT ;  /* 0x00000009ff097209 */ /* 0x000fe40007800000 */
[----:B------:R-:W-:Y:S02]  /*0110*/  FMNMX R10, RZ, R10, !PT ;  /* 0x0000000aff0a7209 */ /* 0x000fe40007800000 */
[----:B------:R-:W-:-:S05]  /*0120*/  FMNMX R11, RZ, R11, !PT ;  /* 0x0000000bff0b7209 */ /* 0x000fca0007800000 */
[----:B------:R-:W-:Y:S01]  /*0130*/  STG.E.128 desc[UR4][R4.64], R8 ;  /* 0x0000000804007986 */ /* 0x000fe2000c101d04 */
[----:B------:R-:W-:Y:S05]  /*0140*/  EXIT ;  /* 0x000000000000794d */ /* 0x000fea0003800000 */
.L_x_4:
        /* <DEDUP_REMOVED lines=11> */
.L_x_10:


//--------------------- .text._Z16relu_fp32_kernelPfS_i --------------------------
	.section	.text._Z16relu_fp32_kernelPfS_i,"ax",@progbits
	.align	128
        .global         _Z16relu_fp32_kernelPfS_i
        .type           _Z16relu_fp32_kernelPfS_i,@function
        .size           _Z16relu_fp32_kernelPfS_i,(.L_x_11 - _Z16relu_fp32_kernelPfS_i)
        .other          _Z16relu_fp32_kernelPfS_i,@"STO_CUDA_ENTRY STV_DEFAULT"
_Z16relu_fp32_kernelPfS_i:
.text._Z16relu_fp32_kernelPfS_i:
        /* <DEDUP_REMOVED lines=14> */
[----:B---3--:R-:W-:-:S05]  /*00e0*/  FMNMX R7, RZ, R2, !PT ;  /* 0x00000002ff077209 */ /* 0x008fca0007800000 */
[----:B------:R-:W-:Y:S01]  /*00f0*/  STG.E desc[UR4][R4.64], R7 ;  /* 0x0000000704007986 */ /* 0x000fe2000c101904 */
[----:B------:R-:W-:Y:S05]  /*0100*/  EXIT ;  /* 0x000000000000794d */ /* 0x000fea0003800000 */
.L_x_5:
        /* <DEDUP_REMOVED lines=15> */
.L_x_11:


//--------------------- .nv.shared.reserved.0     --------------------------
	.section	.nv.shared.reserved.0,"aw",@nobits
	.weak		__nv_reservedSMEM_offset_0_alias
	.size		__nv_reservedSMEM_offset_0_alias, 0, 64
	.other		__nv_reservedSMEM_offset_0_alias,@"STO_CUDA_RESERVED_SHARED STV_DEFAULT"
__nv_reservedSMEM_offset_0_alias:
	.zero		0
	.zero		64


//--------------------- .nv.constant0._Z23relu_fp16x8_pack_kernelP6__halfS0_i --------------------------
	.section	.nv.constant0._Z23relu_fp16x8_pack_kernelP6__halfS0_i,"a",@progbits
	.sectionflags	@""
	.align	4
.nv.constant0._Z23relu_fp16x8_pack_kernelP6__halfS0_i:
	.zero		916


//--------------------- .nv.constant0._Z18relu_fp16x8_kernelP6__halfS0_i --------------------------
	.section	.nv.constant0._Z18relu_fp16x8_kernelP6__halfS0_i,"a",@progbits
	.sectionflags	@""
	.align	4
.nv.constant0._Z18relu_fp16x8_kernelP6__halfS0_i:
	.zero		916


//--------------------- .nv.constant0._Z18relu_fp16x2_kernelP6__halfS0_i --------------------------
	.section	.nv.constant0._Z18relu_fp16x2_kernelP6__halfS0_i,"a",@progbits
	.sectionflags	@""
	.align	4
.nv.constant0._Z18relu_fp16x2_kernelP6__halfS0_i:
	.zero		916


//--------------------- .nv.constant0._Z16relu_fp16_kernelP6__halfS0_i --------------------------
	.section	.nv.constant0._Z16relu_fp16_kernelP6__halfS0_i,"a",@progbits
	.sectionflags	@""
	.align	4
.nv.constant0._Z16relu_fp16_kernelP6__halfS0_i:
	.zero		916


//--------------------- .nv.constant0._Z18relu_fp32x4_kernelPfS_i --------------------------
	.section	.nv.constant0._Z18relu_fp32x4_kernelPfS_i,"a",@progbits
	.sectionflags	@""
	.align	4
.nv.constant0._Z18relu_fp32x4_kernelPfS_i:
	.zero		916


//--------------------- .nv.constant0._Z16relu_fp32_kernelPfS_i --------------------------
	.section	.nv.constant0._Z16relu_fp32_kernelPfS_i,"a",@progbits
	.sectionflags	@""
	.align	4
.nv.constant0._Z16relu_fp32_kernelPfS_i:
	.zero		916


//--------------------- SYMBOLS --------------------------

	.type		.nv.reservedSmem.offset0,@object
	.size		.nv.reservedSmem.offset0,0x4
